	.headerflags	@"EF_CUDA_TEXMODE_UNIFIED EF_CUDA_64BIT_ADDRESS EF_CUDA_ACCELERATORS EF_CUDA_SM90 EF_CUDA_VIRTUAL_SM(EF_CUDA_SM90)"
	.elftype	@"ET_EXEC"


//--------------------- .nv.info                  --------------------------
	.section	.nv.info,"",@"SHT_CUDA_INFO"
	.align	4


	//----- nvinfo : EIATTR_REGCOUNT
	.align		4
        /*0000*/ 	.byte	0x04, 0x2f
        /*0002*/ 	.short	(.L_1 - .L_0)
	.align		4
.L_0:
        /*0004*/ 	.word	index@(triton_poi_fused_slice_37)
        /*0008*/ 	.word	0x0000001b


	//----- nvinfo : EIATTR_MIN_STACK_SIZE
	.align		4
.L_1:
        /*000c*/ 	.byte	0x04, 0x12
        /*000e*/ 	.short	(.L_3 - .L_2)
	.align		4
.L_2:
        /*0010*/ 	.word	index@(triton_poi_fused_slice_37)
        /*0014*/ 	.word	0x00000000


	//----- nvinfo : EIATTR_FRAME_SIZE
	.align		4
.L_3:
        /*0018*/ 	.byte	0x04, 0x11
        /*001a*/ 	.short	(.L_5 - .L_4)
	.align		4
.L_4:
        /*001c*/ 	.word	index@(triton_poi_fused_slice_37)
        /*0020*/ 	.word	0x00000000


	//----- nvinfo : EIATTR_MIN_STACK_SIZE
	.align		4
.L_5:
        /*0024*/ 	.byte	0x04, 0x12
        /*0026*/ 	.short	(.L_7 - .L_6)
	.align		4
.L_6:
        /*0028*/ 	.word	index@(triton_poi_fused_slice_37)
        /*002c*/ 	.word	0x00000000
.L_7:


//--------------------- .nv.info.triton_poi_fused_slice_37 --------------------------
	.section	.nv.info.triton_poi_fused_slice_37,"",@"SHT_CUDA_INFO"
	.sectionflags	@""
	.align	4


	//----- nvinfo : EIATTR_CUDA_API_VERSION
	.align		4
        /*0000*/ 	.byte	0x04, 0x37
        /*0002*/ 	.short	(.L_9 - .L_8)
.L_8:
        /*0004*/ 	.word	0x0000007c


	//----- nvinfo : EIATTR_KPARAM_INFO
	.align		4
.L_9:
        /*0008*/ 	.byte	0x04, 0x17
        /*000a*/ 	.short	(.L_11 - .L_10)
.L_10:
        /*000c*/ 	.word	0x00000000
        /*0010*/ 	.short	0x0003
        /*0012*/ 	.short	0x0014
        /*0014*/ 	.byte	0x00, 0xf0, 0x11, 0x00


	//----- nvinfo : EIATTR_KPARAM_INFO
	.align		4
.L_11:
        /*0018*/ 	.byte	0x04, 0x17
        /*001a*/ 	.short	(.L_13 - .L_12)
.L_12:
        /*001c*/ 	.word	0x00000000
        /*0020*/ 	.short	0x0002
        /*0022*/ 	.short	0x0010
        /*0024*/ 	.byte	0x00, 0xf0, 0x11, 0x00


	//----- nvinfo : EIATTR_KPARAM_INFO
	.align		4
.L_13:
        /*0028*/ 	.byte	0x04, 0x17
        /*002a*/ 	.short	(.L_15 - .L_14)
.L_14:
        /*002c*/ 	.word	0x00000000
        /*0030*/ 	.short	0x0001
        /*0032*/ 	.short	0x0008
        /*0034*/ 	.byte	0x00, 0xf4, 0x21, 0x00


	//----- nvinfo : EIATTR_KPARAM_INFO
	.align		4
.L_15:
        /*0038*/ 	.byte	0x04, 0x17
        /*003a*/ 	.short	(.L_17 - .L_16)
.L_16:
        /*003c*/ 	.word	0x00000000
        /*0040*/ 	.short	0x0000
        /*0042*/ 	.short	0x0000
        /*0044*/ 	.byte	0x00, 0xf4, 0x21, 0x00


	//----- nvinfo : EIATTR_SPARSE_MMA_MASK
	.align		4
.L_17:
        /*0048*/ 	.byte	0x03, 0x50
        /*004a*/ 	.short	0x0000


	//----- nvinfo : EIATTR_MAXREG_COUNT
	.align		4
        /*004c*/ 	.byte	0x03, 0x1b
        /*004e*/ 	.short	0x00ff


	//----- nvinfo : EIATTR_EXIT_INSTR_OFFSETS
	.align		4
        /*0050*/ 	.byte	0x04, 0x1c
        /*0052*/ 	.short	(.L_19 - .L_18)


	//   ....[0]....
.L_18:
        /*0054*/ 	.word	0x00000500


	//   ....[1]....
        /*0058*/ 	.word	0x00000580


	//----- nvinfo : EIATTR_REQNTID
	.align		4
.L_19:
        /*005c*/ 	.byte	0x04, 0x10
        /*005e*/ 	.short	(.L_21 - .L_20)
.L_20:
        /*0060*/ 	.word	0x00000080
        /*0064*/ 	.word	0x00000001
        /*0068*/ 	.word	0x00000001


	//----- nvinfo : EIATTR_CBANK_PARAM_SIZE
	.align		4
.L_21:
        /*006c*/ 	.byte	0x03, 0x19
        /*006e*/ 	.short	0x0018


	//----- nvinfo : EIATTR_PARAM_CBANK
	.align		4
        /*0070*/ 	.byte	0x04, 0x0a
        /*0072*/ 	.short	(.L_23 - .L_22)
	.align		4
.L_22:
        /*0074*/ 	.word	index@(.nv.constant0.triton_poi_fused_slice_37)
        /*0078*/ 	.short	0x0210
        /*007a*/ 	.short	0x0018


	//----- nvinfo : EIATTR_SW_WAR
	.align		4
.L_23:
        /*007c*/ 	.byte	0x04, 0x36
        /*007e*/ 	.short	(.L_25 - .L_24)
.L_24:
        /*0080*/ 	.word	0x00000008
.L_25:


//--------------------- .nv.callgraph             --------------------------
	.section	.nv.callgraph,"",@"SHT_CUDA_CALLGRAPH"
	.align	4
	.sectionentsize	8
	.align		4
        /*0000*/ 	.word	0x00000000
	.align		4
        /*0004*/ 	.word	0xffffffff
	.align		4
        /*0008*/ 	.word	0x00000000
	.align		4
        /*000c*/ 	.word	0xfffffffe
	.align		4
        /*0010*/ 	.word	0x00000000
	.align		4
        /*0014*/ 	.word	0xfffffffd
	.align		4
        /*0018*/ 	.word	0x00000000
	.align		4
        /*001c*/ 	.word	0xfffffffc


//--------------------- .text.triton_poi_fused_slice_37 --------------------------
	.section	.text.triton_poi_fused_slice_37,"ax",@progbits
	.sectionflags	@"SHF_BARRIERS=1"
	.align	128
        .global         triton_poi_fused_slice_37
        .type           triton_poi_fused_slice_37,@function
        .size           triton_poi_fused_slice_37,(.L_x_1 - triton_poi_fused_slice_37)
        .other          triton_poi_fused_slice_37,@"STO_CUDA_ENTRY STV_DEFAULT"
triton_poi_fused_slice_37:
.text.triton_poi_fused_slice_37:
[----:B------:R-:W0:Y:S02]  /*0000*/  LDC R1, c[0x0][0x28] ;  /* 0x00000a00ff017b82 */ /* 0x000e240000000800 */
[----:B------:R-:W1:Y:S01]  /*0010*/  S2R R0, SR_CTAID.Y ;  /* 0x0000000000007919 */ /* 0x000e620000002600 */
[----:B------:R-:W2:Y:S01]  /*0020*/  LDC.64 R4, c[0x0][0x210] ;  /* 0x00008400ff047b82 */ /* 0x000ea20000000a00 */
[----:B------:R-:W-:Y:S01]  /*0030*/  CS2R R10, SRZ ;  /* 0x00000000000a7805 */ /* 0x000fe2000001ff00 */
[----:B------:R-:W-:Y:S01]  /*0040*/  ULDC.64 UR6, c[0x0][0x208] ;  /* 0x0000820000067ab9 */ /* 0x000fe20000000a00 */
[----:B------:R-:W3:Y:S01]  /*0050*/  S2R R16, SR_TID.X ;  /* 0x0000000000107919 */ /* 0x000ee20000002100 */
[----:B------:R-:W4:Y:S01]  /*0060*/  S2R R2, SR_CTAID.X ;  /* 0x0000000000027919 */ /* 0x000f220000002500 */
[----:B-1----:R-:W-:Y:S02]  /*0070*/  IMAD.SHL.U32 R0, R0, 0x10, RZ ;  /* 0x0000001000007824 */ /* 0x002fe400078e00ff */
[----:B---3--:R-:W-:Y:S01]  /*0080*/  IMAD.SHL.U32 R3, R16, 0x4, RZ ;  /* 0x0000000410037824 */ /* 0x008fe200078e00ff */
[----:B------:R-:W-:Y:S01]  /*0090*/  SHF.R.U32.HI R13, RZ, 0x2, R16 ;  /* 0x00000002ff0d7819 */ /* 0x000fe20000011610 */
[----:B----4-:R-:W-:-:S03]  /*00a0*/  IMAD.SHL.U32 R2, R2, 0x40, RZ ;  /* 0x0000004002027824 */ /* 0x010fc600078e00ff */
[----:B------:R-:W-:Y:S02]  /*00b0*/  LOP3.LUT R8, R0, 0xc, R3, 0xf8, !PT ;  /* 0x0000000c00087812 */ /* 0x000fe400078ef803 */
[----:B------:R-:W-:Y:S02]  /*00c0*/  SGXT.U32 R13, R13, 0x5 ;  /* 0x000000050d0d781a */ /* 0x000fe40000000000 */
[----:B------:R-:W-:Y:S02]  /*00d0*/  SHF.R.U32.HI R7, RZ, 0x2, R8 ;  /* 0x00000002ff077819 */ /* 0x000fe40000011608 */
[----:B------:R-:W-:Y:S02]  /*00e0*/  LOP3.LUT R6, R2, R13, RZ, 0xfc, !PT ;  /* 0x0000000d02067212 */ /* 0x000fe400078efcff */
[----:B------:R-:W-:Y:S02]  /*00f0*/  ISETP.GE.AND P0, PT, R8, 0x10, PT ;  /* 0x000000100800780c */ /* 0x000fe40003f06270 */
[----:B------:R-:W-:Y:S01]  /*0100*/  CS2R R8, SRZ ;  /* 0x0000000000087805 */ /* 0x000fe2000001ff00 */
[----:B------:R-:W-:Y:S01]  /*0110*/  IMAD R7, R7, 0x640, R6 ;  /* 0x0000064007077824 */ /* 0x000fe200078e0206 */
[----:B------:R-:W-:-:S02]  /*0120*/  ISETP.LT.AND P1, PT, R6, 0x640, !P0 ;  /* 0x000006400600780c */ /* 0x000fc40004721270 */
[----:B------:R-:W-:Y:S01]  /*0130*/  LOP3.LUT R6, R2, 0x20, R13, 0xfe, !PT ;  /* 0x0000002002067812 */ /* 0x000fe200078efe0d */
[----:B------:R-:W-:-:S03]  /*0140*/  IMAD R7, R7, 0xc, RZ ;  /* 0x0000000c07077824 */ /* 0x000fc600078e02ff */
[----:B------:R-:W-:Y:S01]  /*0150*/  ISETP.LT.AND P0, PT, R6, 0x640, !P0 ;  /* 0x000006400600780c */ /* 0x000fe20004701270 */
[C---:B------:R-:W-:Y:S02]  /*0160*/  VIADD R15, R7.reuse, 0x8 ;  /* 0x00000008070f7836 */ /* 0x040fe40000000000 */
[----:B------:R-:W-:Y:S02]  /*0170*/  VIADD R19, R7, 0x188 ;  /* 0x0000018807137836 */ /* 0x000fe40000000000 */
[----:B--2---:R-:W-:Y:S01]  /*0180*/  IMAD.WIDE R14, R15, 0x4, R4 ;  /* 0x000000040f0e7825 */ /* 0x004fe200078e0204 */
[----:B------:R-:W-:-:S03]  /*0190*/  CS2R R6, SRZ ;  /* 0x0000000000067805 */ /* 0x000fc6000001ff00 */
[----:B------:R-:W-:Y:S01]  /*01a0*/  IMAD.WIDE R18, R19, 0x4, R4 ;  /* 0x0000000413127825 */ /* 0x000fe200078e0204 */
[----:B------:R-:W-:Y:S01]  /*01b0*/  CS2R R4, SRZ ;  /* 0x0000000000047805 */ /* 0x000fe2000001ff00 */
[----:B------:R1:W2:Y:S05]  /*01c0*/  @P1 LDG.E.EL.128 R8, desc[UR6][R14.64] ;  /* 0x000000060e081981 */ /* 0x0002aa000c2e1d00 */
[----:B------:R3:W4:Y:S01]  /*01d0*/  @P0 LDG.E.EL.128 R4, desc[UR6][R18.64] ;  /* 0x0000000612040981 */ /* 0x000722000c2e1d00 */
[----:B------:R-:W5:Y:S01]  /*01e0*/  S2UR UR5, SR_CgaCtaId ;  /* 0x00000000000579c3 */ /* 0x000f620000008800 */
[----:B------:R-:W-:Y:S01]  /*01f0*/  IMAD.SHL.U32 R12, R16, 0x100, RZ ;  /* 0x00000100100c7824 */ /* 0x000fe200078e00ff */
[----:B------:R-:W-:Y:S01]  /*0200*/  UMOV UR4, 0x400 ;  /* 0x0000040000047882 */ /* 0x000fe20000000000 */
[----:B------:R-:W-:-:S02]  /*0210*/  SHF.R.U32.HI R24, RZ, 0x6, R3 ;  /* 0x00000006ff187819 */ /* 0x000fc40000011603 */
[----:B------:R-:W-:Y:S02]  /*0220*/  LOP3.LUT R17, R3, 0x1fc, RZ, 0xc0, !PT ;  /* 0x000001fc03117812 */ /* 0x000fe400078ec0ff */
[----:B------:R-:W-:Y:S02]  /*0230*/  LOP3.LUT R12, R12, 0x300, RZ, 0xc0, !PT ;  /* 0x000003000c0c7812 */ /* 0x000fe400078ec0ff */
[----:B------:R-:W-:Y:S02]  /*0240*/  SGXT.U32 R24, R24, 0x3 ;  /* 0x000000031818781a */ /* 0x000fe40000000000 */
[C---:B------:R-:W-:Y:S02]  /*0250*/  LOP3.LUT R13, R12.reuse, R13, RZ, 0xfc, !PT ;  /* 0x0000000d0c0d7212 */ /* 0x040fe400078efcff */
[C---:B-1----:R-:W-:Y:S01]  /*0260*/  LOP3.LUT R14, R12.reuse, 0x40, RZ, 0xfc, !PT ;  /* 0x000000400c0e7812 */ /* 0x042fe200078efcff */
[----:B------:R-:W-:Y:S01]  /*0270*/  IMAD.IADD R24, R17, 0x1, R24 ;  /* 0x0000000111187824 */ /* 0x000fe200078e0218 */
[----:B------:R-:W-:-:S02]  /*0280*/  LOP3.LUT R20, R12, 0x80, RZ, 0xfc, !PT ;  /* 0x000000800c147812 */ /* 0x000fc400078efcff */
[C---:B------:R-:W-:Y:S02]  /*0290*/  LOP3.LUT R22, R12.reuse, 0xc0, RZ, 0xfc, !PT ;  /* 0x000000c00c167812 */ /* 0x040fe400078efcff */
[-C--:B------:R-:W-:Y:S02]  /*02a0*/  LEA.HI R12, R12, R13.reuse, RZ, 0x1a ;  /* 0x0000000d0c0c7211 */ /* 0x080fe400078fd0ff */
[-C--:B------:R-:W-:Y:S02]  /*02b0*/  LEA.HI R14, R14, R13.reuse, RZ, 0x1a ;  /* 0x0000000d0e0e7211 */ /* 0x080fe400078fd0ff */
[-C--:B------:R-:W-:Y:S01]  /*02c0*/  LEA.HI R20, R20, R13.reuse, RZ, 0x1a ;  /* 0x0000000d14147211 */ /* 0x080fe200078fd0ff */
[----:B-----5:R-:W-:Y:S01]  /*02d0*/  UPRMT UR4, UR5, 0x654, UR4 ;  /* 0x0000065405047896 */ /* 0x020fe20008000004 */
[----:B------:R-:W-:Y:S02]  /*02e0*/  LEA.HI R22, R22, R13, RZ, 0x1a ;  /* 0x0000000d16167211 */ /* 0x000fe400078fd0ff */
[----:B------:R-:W-:-:S03]  /*02f0*/  LOP3.LUT R2, R2, 0x3c, R3, 0xf8, !PT ;  /* 0x0000003c02027812 */ /* 0x000fc600078ef803 */
[----:B---3--:R-:W-:Y:S02]  /*0300*/  LEA R19, R12, UR4, 0x2 ;  /* 0x000000040c137c11 */ /* 0x008fe4000f8e10ff */
[----:B------:R-:W-:Y:S02]  /*0310*/  LEA R18, R14, UR4, 0x2 ;  /* 0x000000040e127c11 */ /* 0x000fe4000f8e10ff */
[----:B------:R-:W-:Y:S02]  /*0320*/  LEA R21, R20, UR4, 0x2 ;  /* 0x0000000414157c11 */ /* 0x000fe4000f8e10ff */
[----:B------:R-:W-:Y:S02]  /*0330*/  LEA R22, R22, UR4, 0x2 ;  /* 0x0000000416167c11 */ /* 0x000fe4000f8e10ff */
[----:B------:R-:W-:Y:S02]  /*0340*/  LEA R24, R24, UR4, 0x2 ;  /* 0x0000000418187c11 */ /* 0x000fe4000f8e10ff */
[----:B------:R-:W-:Y:S01]  /*0350*/  ISETP.GE.AND P0, PT, R2, 0x640, PT ;  /* 0x000006400200780c */ /* 0x000fe20003f06270 */
[----:B--2---:R-:W-:Y:S04]  /*0360*/  STS [R19], R8 ;  /* 0x0000000813007388 */ /* 0x004fe80000000800 */
[----:B------:R1:W-:Y:S04]  /*0370*/  STS [R18+0x100], R9 ;  /* 0x0001000912007388 */ /* 0x0003e80000000800 */
[----:B------:R-:W-:Y:S04]  /*0380*/  STS [R21+0x200], R10 ;  /* 0x0002000a15007388 */ /* 0x000fe80000000800 */
[----:B------:R2:W-:Y:S01]  /*0390*/  STS [R22+0x300], R11 ;  /* 0x0003000b16007388 */ /* 0x0005e20000000800 */
[----:B-1----:R-:W1:Y:S03]  /*03a0*/  LDC.64 R8, c[0x0][0x218] ;  /* 0x00008600ff087b82 */ /* 0x002e660000000a00 */
[----:B----4-:R3:W-:Y:S04]  /*03b0*/  STS [R19+0x80], R4 ;  /* 0x0000800413007388 */ /* 0x0107e80000000800 */
[----:B------:R-:W-:Y:S01]  /*03c0*/  STS [R18+0x180], R5 ;  /* 0x0001800512007388 */ /* 0x000fe20000000800 */
[----:B--2---:R-:W-:-:S03]  /*03d0*/  SHF.R.U32.HI R11, RZ, 0x4, R16 ;  /* 0x00000004ff0b7819 */ /* 0x004fc60000011610 */
[----:B------:R-:W-:Y:S01]  /*03e0*/  STS [R21+0x280], R6 ;  /* 0x0002800615007388 */ /* 0x000fe20000000800 */
[----:B------:R-:W-:-:S03]  /*03f0*/  SGXT.U32 R11, R11, 0x3 ;  /* 0x000000030b0b781a */ /* 0x000fc60000000000 */
[----:B------:R-:W-:Y:S01]  /*0400*/  STS [R22+0x380], R7 ;  /* 0x0003800716007388 */ /* 0x000fe20000000800 */
[----:B---3--:R-:W-:Y:S02]  /*0410*/  LOP3.LUT R4, R17, 0x200, RZ, 0xfc, !PT ;  /* 0x0000020011047812 */ /* 0x008fe400078efcff */
[----:B------:R-:W-:Y:S01]  /*0420*/  LOP3.LUT R11, R0, R11, RZ, 0xfc, !PT ;  /* 0x0000000b000b7212 */ /* 0x000fe200078efcff */
[----:B------:R-:W-:Y:S01]  /*0430*/  BAR.SYNC.DEFER_BLOCKING 0x0 ;  /* 0x0000000000007b1d */ /* 0x000fe20000010000 */
[----:B------:R-:W-:Y:S02]  /*0440*/  LEA.HI R4, R4, R17, RZ, 0x1a ;  /* 0x0000001104047211 */ /* 0x000fe400078fd0ff */
[C---:B------:R-:W-:Y:S02]  /*0450*/  LOP3.LUT R0, R11.reuse, 0x8, RZ, 0xfc, !PT ;  /* 0x000000080b007812 */ /* 0x040fe400078efcff */
[C---:B------:R-:W-:Y:S01]  /*0460*/  ISETP.LT.AND P1, PT, R11.reuse, 0x10, !P0 ;  /* 0x000000100b00780c */ /* 0x040fe20004721270 */
[----:B------:R-:W-:Y:S01]  /*0470*/  IMAD R11, R11, 0x640, R2 ;  /* 0x000006400b0b7824 */ /* 0x000fe200078e0202 */
[----:B------:R-:W-:-:S02]  /*0480*/  ISETP.LT.AND P0, PT, R0, 0x10, !P0 ;  /* 0x000000100000780c */ /* 0x000fc40004701270 */
[----:B------:R-:W-:Y:S01]  /*0490*/  LEA R4, R4, UR4, 0x2 ;  /* 0x0000000404047c11 */ /* 0x000fe2000f8e10ff */
[----:B-1----:R-:W-:Y:S01]  /*04a0*/  IMAD.WIDE R2, R11, 0x4, R8 ;  /* 0x000000040b027825 */ /* 0x002fe200078e0208 */
[----:B------:R-:W-:Y:S04]  /*04b0*/  LDS R12, [R24] ;  /* 0x00000000180c7984 */ /* 0x000fe80000000800 */
[----:B------:R-:W-:Y:S04]  /*04c0*/  LDS R13, [R24+0x4] ;  /* 0x00000400180d7984 */ /* 0x000fe80000000800 */
[----:B------:R-:W-:Y:S04]  /*04d0*/  LDS R14, [R24+0x8] ;  /* 0x00000800180e7984 */ /* 0x000fe80000000800 */
[----:B------:R-:W1:Y:S04]  /*04e0*/  LDS R15, [R24+0xc] ;  /* 0x00000c00180f7984 */ /* 0x000e680000000800 */
[----:B-1----:R1:W-:Y:S01]  /*04f0*/  @P1 STG.E.128 desc[UR6][R2.64], R12 ;  /* 0x0000000c02001986 */ /* 0x0023e2000c101d06 */
[----:B------:R-:W-:Y:S05]  /*0500*/  @!P0 EXIT ;  /* 0x000000000000894d */ /* 0x000fea0003800000 */
[----:B-1----:R-:W-:Y:S01]  /*0510*/  LDS R12, [R4+0x800] ;  /* 0x00080000040c7984 */ /* 0x002fe20000000800 */
[----:B------:R-:W-:-:S03]  /*0520*/  VIADD R11, R11, 0x3200 ;  /* 0x000032000b0b7836 */ /* 0x000fc60000000000 */
[----:B------:R-:W-:Y:S01]  /*0530*/  LDS R13, [R4+0x804] ;  /* 0x00080400040d7984 */ /* 0x000fe20000000800 */
[----:B------:R-:W-:-:S03]  /*0540*/  IMAD.WIDE R8, R11, 0x4, R8 ;  /* 0x000000040b087825 */ /* 0x000fc600078e0208 */
[----:B------:R-:W-:Y:S04]  /*0550*/  LDS R14, [R4+0x808] ;  /* 0x00080800040e7984 */ /* 0x000fe80000000800 */
[----:B------:R-:W0:Y:S04]  /*0560*/  LDS R15, [R4+0x80c] ;  /* 0x00080c00040f7984 */ /* 0x000e280000000800 */
[----:B0-----:R-:W-:Y:S01]  /*0570*/  STG.E.128 desc[UR6][R8.64], R12 ;  /* 0x0000000c08007986 */ /* 0x001fe2000c101d06 */
[----:B------:R-:W-:Y:S05]  /*0580*/  EXIT ;  /* 0x000000000000794d */ /* 0x000fea0003800000 */
.L_x_0:
[----:B------:R-:W-:-:S00]  /*0590*/  BRA `(.L_x_0) ;  /* 0xfffffffc00fc7947 */ /* 0x000fc0000383ffff */
[----:B------:R-:W-:-:S00]  /*05a0*/  NOP ;  /* 0x0000000000007918 */ /* 0x000fc00000000000 */
        /* <DEDUP_REMOVED lines=13> */
.L_x_1:


//--------------------- .nv.shared.triton_poi_fused_slice_37 --------------------------
	.section	.nv.shared.triton_poi_fused_slice_37,"aw",@nobits
	.sectionflags	@""
	.align	16
	.zero		1024


//--------------------- .nv.constant0.triton_poi_fused_slice_37 --------------------------
	.section	.nv.constant0.triton_poi_fused_slice_37,"a",@progbits
	.sectionflags	@""
	.align	4
.nv.constant0.triton_poi_fused_slice_37:
	.zero		552
